	.headerflags	@"EF_CUDA_TEXMODE_UNIFIED EF_CUDA_64BIT_ADDRESS EF_CUDA_ACCELERATORS EF_CUDA_SM90 EF_CUDA_VIRTUAL_SM(EF_CUDA_SM90)"
	.elftype	@"ET_EXEC"


//--------------------- .nv.info                  --------------------------
	.section	.nv.info,"",@"SHT_CUDA_INFO"
	.align	4


	//----- nvinfo : EIATTR_REGCOUNT
	.align		4
        /*0000*/ 	.byte	0x04, 0x2f
        /*0002*/ 	.short	(.L_1 - .L_0)
	.align		4
.L_0:
        /*0004*/ 	.word	index@(triton_poi_fused_add_7)
        /*0008*/ 	.word	0x00000012


	//----- nvinfo : EIATTR_MIN_STACK_SIZE
	.align		4
.L_1:
        /*000c*/ 	.byte	0x04, 0x12
        /*000e*/ 	.short	(.L_3 - .L_2)
	.align		4
.L_2:
        /*0010*/ 	.word	index@(triton_poi_fused_add_7)
        /*0014*/ 	.word	0x00000000


	//----- nvinfo : EIATTR_FRAME_SIZE
	.align		4
.L_3:
        /*0018*/ 	.byte	0x04, 0x11
        /*001a*/ 	.short	(.L_5 - .L_4)
	.align		4
.L_4:
        /*001c*/ 	.word	index@(triton_poi_fused_add_7)
        /*0020*/ 	.word	0x00000000


	//----- nvinfo : EIATTR_MIN_STACK_SIZE
	.align		4
.L_5:
        /*0024*/ 	.byte	0x04, 0x12
        /*0026*/ 	.short	(.L_7 - .L_6)
	.align		4
.L_6:
        /*0028*/ 	.word	index@(triton_poi_fused_add_7)
        /*002c*/ 	.word	0x00000000
.L_7:


//--------------------- .nv.info.triton_poi_fused_add_7 --------------------------
	.section	.nv.info.triton_poi_fused_add_7,"",@"SHT_CUDA_INFO"
	.sectionflags	@""
	.align	4


	//----- nvinfo : EIATTR_CUDA_API_VERSION
	.align		4
        /*0000*/ 	.byte	0x04, 0x37
        /*0002*/ 	.short	(.L_9 - .L_8)
.L_8:
        /*0004*/ 	.word	0x0000007c


	//----- nvinfo : EIATTR_KPARAM_INFO
	.align		4
.L_9:
        /*0008*/ 	.byte	0x04, 0x17
        /*000a*/ 	.short	(.L_11 - .L_10)
.L_10:
        /*000c*/ 	.word	0x00000000
        /*0010*/ 	.short	0x0003
        /*0012*/ 	.short	0x0018
        /*0014*/ 	.byte	0x00, 0xf0, 0x11, 0x00


	//----- nvinfo : EIATTR_KPARAM_INFO
	.align		4
.L_11:
        /*0018*/ 	.byte	0x04, 0x17
        /*001a*/ 	.short	(.L_13 - .L_12)
.L_12:
        /*001c*/ 	.word	0x00000000
        /*0020*/ 	.short	0x0002
        /*0022*/ 	.short	0x0010
        /*0024*/ 	.byte	0x00, 0xf4, 0x21, 0x00


	//----- nvinfo : EIATTR_KPARAM_INFO
	.align		4
.L_13:
        /*0028*/ 	.byte	0x04, 0x17
        /*002a*/ 	.short	(.L_15 - .L_14)
.L_14:
        /*002c*/ 	.word	0x00000000
        /*0030*/ 	.short	0x0001
        /*0032*/ 	.short	0x0008
        /*0034*/ 	.byte	0x00, 0xf4, 0x21, 0x00


	//----- nvinfo : EIATTR_KPARAM_INFO
	.align		4
.L_15:
        /*0038*/ 	.byte	0x04, 0x17
        /*003a*/ 	.short	(.L_17 - .L_16)
.L_16:
        /*003c*/ 	.word	0x00000000
        /*0040*/ 	.short	0x0000
        /*0042*/ 	.short	0x0000
        /*0044*/ 	.byte	0x00, 0xf4, 0x21, 0x00


	//----- nvinfo : EIATTR_SPARSE_MMA_MASK
	.align		4
.L_17:
        /*0048*/ 	.byte	0x03, 0x50
        /*004a*/ 	.short	0x0000


	//----- nvinfo : EIATTR_MAXREG_COUNT
	.align		4
        /*004c*/ 	.byte	0x03, 0x1b
        /*004e*/ 	.short	0x00ff


	//----- nvinfo : EIATTR_EXIT_INSTR_OFFSETS
	.align		4
        /*0050*/ 	.byte	0x04, 0x1c
        /*0052*/ 	.short	(.L_19 - .L_18)


	//   ....[0]....
.L_18:
        /*0054*/ 	.word	0x000001d0


	//   ....[1]....
        /*0058*/ 	.word	0x000001f0


	//----- nvinfo : EIATTR_REQNTID
	.align		4
.L_19:
        /*005c*/ 	.byte	0x04, 0x10
        /*005e*/ 	.short	(.L_21 - .L_20)
.L_20:
        /*0060*/ 	.word	0x00000020
        /*0064*/ 	.word	0x00000001
        /*0068*/ 	.word	0x00000001


	//----- nvinfo : EIATTR_CBANK_PARAM_SIZE
	.align		4
.L_21:
        /*006c*/ 	.byte	0x03, 0x19
        /*006e*/ 	.short	0x001c


	//----- nvinfo : EIATTR_PARAM_CBANK
	.align		4
        /*0070*/ 	.byte	0x04, 0x0a
        /*0072*/ 	.short	(.L_23 - .L_22)
	.align		4
.L_22:
        /*0074*/ 	.word	index@(.nv.constant0.triton_poi_fused_add_7)
        /*0078*/ 	.short	0x0210
        /*007a*/ 	.short	0x001c


	//----- nvinfo : EIATTR_SW_WAR
	.align		4
.L_23:
        /*007c*/ 	.byte	0x04, 0x36
        /*007e*/ 	.short	(.L_25 - .L_24)
.L_24:
        /*0080*/ 	.word	0x00000008
.L_25:


//--------------------- .nv.callgraph             --------------------------
	.section	.nv.callgraph,"",@"SHT_CUDA_CALLGRAPH"
	.align	4
	.sectionentsize	8
	.align		4
        /*0000*/ 	.word	0x00000000
	.align		4
        /*0004*/ 	.word	0xffffffff
	.align		4
        /*0008*/ 	.word	0x00000000
	.align		4
        /*000c*/ 	.word	0xfffffffe
	.align		4
        /*0010*/ 	.word	0x00000000
	.align		4
        /*0014*/ 	.word	0xfffffffd
	.align		4
        /*0018*/ 	.word	0x00000000
	.align		4
        /*001c*/ 	.word	0xfffffffc


//--------------------- .text.triton_poi_fused_add_7 --------------------------
	.section	.text.triton_poi_fused_add_7,"ax",@progbits
	.align	128
        .global         triton_poi_fused_add_7
        .type           triton_poi_fused_add_7,@function
        .size           triton_poi_fused_add_7,(.L_x_1 - triton_poi_fused_add_7)
        .other          triton_poi_fused_add_7,@"STO_CUDA_ENTRY STV_DEFAULT"
triton_poi_fused_add_7:
.text.triton_poi_fused_add_7:
[----:B------:R-:W0:Y:S02]  /*0000*/  LDC R1, c[0x0][0x28] ;  /* 0x00000a00ff017b82 */ /* 0x000e240000000800 */
[----:B------:R-:W1:Y:S01]  /*0010*/  S2R R0, SR_TID.X ;  /* 0x0000000000007919 */ /* 0x000e620000002100 */
[----:B------:R-:W2:Y:S01]  /*0020*/  LDC.64 R6, c[0x0][0x220] ;  /* 0x00008800ff067b82 */ /* 0x000ea20000000a00 */
[----:B------:R-:W-:Y:S01]  /*0030*/  CS2R R12, SRZ ;  /* 0x00000000000c7805 */ /* 0x000fe2000001ff00 */
[----:B------:R-:W-:Y:S01]  /*0040*/  ULDC.64 UR4, c[0x0][0x208] ;  /* 0x0000820000047ab9 */ /* 0x000fe20000000a00 */
[----:B------:R-:W3:Y:S05]  /*0050*/  S2R R9, SR_CTAID.X ;  /* 0x0000000000097919 */ /* 0x000eea0000002500 */
[----:B------:R-:W4:Y:S08]  /*0060*/  LDC.64 R4, c[0x0][0x210] ;  /* 0x00008400ff047b82 */ /* 0x000f300000000a00 */
[----:B------:R-:W5:Y:S01]  /*0070*/  LDC.64 R2, c[0x0][0x218] ;  /* 0x00008600ff027b82 */ /* 0x000f620000000a00 */
[----:B-1----:R-:W-:Y:S01]  /*0080*/  IMAD.SHL.U32 R0, R0, 0x2, RZ ;  /* 0x0000000200007824 */ /* 0x002fe200078e00ff */
[----:B---3--:R-:W-:-:S04]  /*0090*/  SHF.R.S32.HI R8, RZ, 0x19, R9 ;  /* 0x00000019ff087819 */ /* 0x008fc80000011409 */
[----:B------:R-:W-:-:S04]  /*00a0*/  LOP3.LUT R0, R0, 0x3e, RZ, 0xc0, !PT ;  /* 0x0000003e00007812 */ /* 0x000fc800078ec0ff */
[----:B------:R-:W-:Y:S02]  /*00b0*/  LEA R9, R9, R0, 0x6 ;  /* 0x0000000009097211 */ /* 0x000fe400078e30ff */
[----:B------:R-:W-:Y:S02]  /*00c0*/  SGXT R0, R8, 0x1 ;  /* 0x000000010800781a */ /* 0x000fe40000000200 */
[C---:B------:R-:W-:Y:S01]  /*00d0*/  ISETP.GE.AND P0, PT, R9.reuse, 0x40, PT ;  /* 0x000000400900780c */ /* 0x040fe20003f06270 */
[----:B----4-:R-:W-:Y:S01]  /*00e0*/  IMAD.WIDE R4, R9, 0x4, R4 ;  /* 0x0000000409047825 */ /* 0x010fe200078e0204 */
[----:B------:R-:W-:-:S03]  /*00f0*/  LEA.HI R0, R0, R9, RZ, 0x2 ;  /* 0x0000000900007211 */ /* 0x000fc600078f10ff */
[----:B-----5:R-:W-:Y:S01]  /*0100*/  IMAD.WIDE R2, R9, 0x4, R2 ;  /* 0x0000000409027825 */ /* 0x020fe200078e0202 */
[----:B------:R-:W-:-:S05]  /*0110*/  LOP3.LUT R0, R0, 0xfffffffc, RZ, 0xc0, !PT ;  /* 0xfffffffc00007812 */ /* 0x000fca00078ec0ff */
[----:B------:R-:W-:-:S04]  /*0120*/  IMAD.IADD R11, R9, 0x1, -R0 ;  /* 0x00000001090b7824 */ /* 0x000fc800078e0a00 */
[----:B--2---:R-:W-:Y:S01]  /*0130*/  IMAD.WIDE R6, R11, 0x4, R6 ;  /* 0x000000040b067825 */ /* 0x004fe200078e0206 */
[----:B------:R-:W-:Y:S02]  /*0140*/  CS2R R10, SRZ ;  /* 0x00000000000a7805 */ /* 0x000fe4000001ff00 */
[----:B------:R-:W-:Y:S02]  /*0150*/  CS2R R8, SRZ ;  /* 0x0000000000087805 */ /* 0x000fe4000001ff00 */
[----:B------:R-:W2:Y:S04]  /*0160*/  @!P0 LDG.E.EL.64 R12, desc[UR4][R6.64] ;  /* 0x00000004060c8981 */ /* 0x000ea8000c2e1b00 */
[----:B------:R-:W2:Y:S04]  /*0170*/  @!P0 LDG.E.64 R10, desc[UR4][R4.64] ;  /* 0x00000004040a8981 */ /* 0x000ea8000c1e1b00 */
[----:B------:R-:W3:Y:S01]  /*0180*/  @!P0 LDG.E.64 R8, desc[UR4][R2.64] ;  /* 0x0000000402088981 */ /* 0x000ee2000c1e1b00 */
[----:B--2---:R-:W-:Y:S01]  /*0190*/  FADD R15, R12, R10 ;  /* 0x0000000a0c0f7221 */ /* 0x004fe20000000000 */
[----:B------:R-:W-:-:S03]  /*01a0*/  FADD R0, R13, R11 ;  /* 0x0000000b0d007221 */ /* 0x000fc60000000000 */
[----:B---3--:R-:W-:Y:S01]  /*01b0*/  FADD R8, R15, R8 ;  /* 0x000000080f087221 */ /* 0x008fe20000000000 */
[----:B------:R-:W-:Y:S01]  /*01c0*/  FADD R9, R0, R9 ;  /* 0x0000000900097221 */ /* 0x000fe20000000000 */
[----:B------:R-:W-:Y:S06]  /*01d0*/  @P0 EXIT ;  /* 0x000000000000094d */ /* 0x000fec0003800000 */
[----:B------:R-:W-:Y:S01]  /*01e0*/  STG.E.64 desc[UR4][R4.64], R8 ;  /* 0x0000000804007986 */ /* 0x000fe2000c101b04 */
[----:B------:R-:W-:Y:S05]  /*01f0*/  EXIT ;  /* 0x000000000000794d */ /* 0x000fea0003800000 */
.L_x_0:
[----:B------:R-:W-:-:S00]  /*0200*/  BRA `(.L_x_0) ;  /* 0xfffffffc00fc7947 */ /* 0x000fc0000383ffff */
[----:B------:R-:W-:-:S00]  /*0210*/  NOP ;  /* 0x0000000000007918 */ /* 0x000fc00000000000 */
        /* <DEDUP_REMOVED lines=14> */
.L_x_1:


//--------------------- .nv.constant0.triton_poi_fused_add_7 --------------------------
	.section	.nv.constant0.triton_poi_fused_add_7,"a",@progbits
	.sectionflags	@""
	.align	4
.nv.constant0.triton_poi_fused_add_7:
	.zero		556
